//
// Generated by NVIDIA NVVM Compiler
//
// Compiler Build ID: CL-36424714
// Cuda compilation tools, release 13.0, V13.0.88
// Based on NVVM 20.0.0
//

.version 9.0
.target sm_100
.address_size 64

	// .globl	_Z7MatMultPdS_S_iiii
// _ZZ7MatMultPdS_S_iiiiE2As has been demoted
// _ZZ7MatMultPdS_S_iiiiE2Bs has been demoted

.visible .entry _Z7MatMultPdS_S_iiii(
	.param .u64 .ptr .align 1 _Z7MatMultPdS_S_iiii_param_0,
	.param .u64 .ptr .align 1 _Z7MatMultPdS_S_iiii_param_1,
	.param .u64 .ptr .align 1 _Z7MatMultPdS_S_iiii_param_2,
	.param .u32 _Z7MatMultPdS_S_iiii_param_3,
	.param .u32 _Z7MatMultPdS_S_iiii_param_4,
	.param .u32 _Z7MatMultPdS_S_iiii_param_5,
	.param .u32 _Z7MatMultPdS_S_iiii_param_6
)
{
	.reg .pred 	%p<13>;
	.reg .b32 	%r<73>;
	.reg .b64 	%rd<13>;
	.reg .b64 	%fd<121>;
	// demoted variable
	.shared .align 8 .b8 _ZZ7MatMultPdS_S_iiiiE2As[8192];
	// demoted variable
	.shared .align 8 .b8 _ZZ7MatMultPdS_S_iiiiE2Bs[8192];
	ld.param.u64 	%rd3, [_Z7MatMultPdS_S_iiii_param_0];
	ld.param.u64 	%rd4, [_Z7MatMultPdS_S_iiii_param_1];
	ld.param.u64 	%rd5, [_Z7MatMultPdS_S_iiii_param_2];
	ld.param.u32 	%r38, [_Z7MatMultPdS_S_iiii_param_3];
	ld.param.u32 	%r39, [_Z7MatMultPdS_S_iiii_param_4];
	ld.param.u32 	%r40, [_Z7MatMultPdS_S_iiii_param_6];
	mov.u32 	%r41, %ctaid.x;
	mov.u32 	%r1, %ctaid.y;
	mov.u32 	%r2, %tid.x;
	mov.u32 	%r3, %tid.y;
	mul.lo.s32 	%r42, %r38, %r1;
	mul.lo.s32 	%r66, %r42, %r40;
	mul.lo.s32 	%r5, %r40, %r41;
	mul.lo.s32 	%r6, %r40, %r39;
	setp.lt.s32 	%p1, %r38, 1;
	mov.f64 	%fd119, 0d0000000000000000;
	@%p1 bra 	$L__BB0_17;
	mad.lo.s32 	%r7, %r38, %r3, %r2;
	shl.b32 	%r43, %r3, 8;
	mov.u32 	%r44, _ZZ7MatMultPdS_S_iiiiE2As;
	add.s32 	%r8, %r44, %r43;
	shl.b32 	%r45, %r2, 3;
	add.s32 	%r9, %r8, %r45;
	mad.lo.s32 	%r10, %r39, %r3, %r2;
	mov.u32 	%r46, _ZZ7MatMultPdS_S_iiiiE2Bs;
	add.s32 	%r12, %r46, %r45;
	add.s32 	%r11, %r12, %r43;
	and.b32  	%r13, %r40, 15;
	and.b32  	%r14, %r40, 7;
	and.b32  	%r15, %r40, 2147483632;
	and.b32  	%r16, %r40, 3;
	neg.s32 	%r17, %r15;
	add.s32 	%r18, %r8, 64;
	add.s32 	%r19, %r12, 2048;
	add.s32 	%r20, %r66, %r38;
	cvta.to.global.u64 	%rd1, %rd3;
	cvta.to.global.u64 	%rd2, %rd4;
	mov.f64 	%fd119, 0d0000000000000000;
	mov.u32 	%r65, %r5;
$L__BB0_2:
	setp.lt.s32 	%p2, %r40, 1;
	add.s32 	%r47, %r7, %r66;
	mul.wide.s32 	%rd6, %r47, 8;
	add.s64 	%rd7, %rd1, %rd6;
	ld.global.f64 	%fd19, [%rd7];
	st.volatile.shared.f64 	[%r9], %fd19;
	add.s32 	%r48, %r10, %r65;
	mul.wide.s32 	%rd8, %r48, 8;
	add.s64 	%rd9, %rd2, %rd8;
	ld.global.f64 	%fd20, [%rd9];
	st.volatile.shared.f64 	[%r11], %fd20;
	bar.sync 	0;
	@%p2 bra 	$L__BB0_16;
	setp.lt.u32 	%p3, %r40, 16;
	mov.b32 	%r71, 0;
	@%p3 bra 	$L__BB0_6;
	mov.u32 	%r67, %r19;
	mov.u32 	%r68, %r18;
	mov.u32 	%r69, %r17;
$L__BB0_5:
	.pragma "nounroll";
	ld.volatile.shared.f64 	%fd22, [%r68+-64];
	ld.volatile.shared.f64 	%fd23, [%r67+-2048];
	fma.rn.f64 	%fd24, %fd22, %fd23, %fd119;
	ld.volatile.shared.f64 	%fd25, [%r68+-56];
	ld.volatile.shared.f64 	%fd26, [%r67+-1792];
	fma.rn.f64 	%fd27, %fd25, %fd26, %fd24;
	ld.volatile.shared.f64 	%fd28, [%r68+-48];
	ld.volatile.shared.f64 	%fd29, [%r67+-1536];
	fma.rn.f64 	%fd30, %fd28, %fd29, %fd27;
	ld.volatile.shared.f64 	%fd31, [%r68+-40];
	ld.volatile.shared.f64 	%fd32, [%r67+-1280];
	fma.rn.f64 	%fd33, %fd31, %fd32, %fd30;
	ld.volatile.shared.f64 	%fd34, [%r68+-32];
	ld.volatile.shared.f64 	%fd35, [%r67+-1024];
	fma.rn.f64 	%fd36, %fd34, %fd35, %fd33;
	ld.volatile.shared.f64 	%fd37, [%r68+-24];
	ld.volatile.shared.f64 	%fd38, [%r67+-768];
	fma.rn.f64 	%fd39, %fd37, %fd38, %fd36;
	ld.volatile.shared.f64 	%fd40, [%r68+-16];
	ld.volatile.shared.f64 	%fd41, [%r67+-512];
	fma.rn.f64 	%fd42, %fd40, %fd41, %fd39;
	ld.volatile.shared.f64 	%fd43, [%r68+-8];
	ld.volatile.shared.f64 	%fd44, [%r67+-256];
	fma.rn.f64 	%fd45, %fd43, %fd44, %fd42;
	ld.volatile.shared.f64 	%fd46, [%r68];
	ld.volatile.shared.f64 	%fd47, [%r67];
	fma.rn.f64 	%fd48, %fd46, %fd47, %fd45;
	ld.volatile.shared.f64 	%fd49, [%r68+8];
	ld.volatile.shared.f64 	%fd50, [%r67+256];
	fma.rn.f64 	%fd51, %fd49, %fd50, %fd48;
	ld.volatile.shared.f64 	%fd52, [%r68+16];
	ld.volatile.shared.f64 	%fd53, [%r67+512];
	fma.rn.f64 	%fd54, %fd52, %fd53, %fd51;
	ld.volatile.shared.f64 	%fd55, [%r68+24];
	ld.volatile.shared.f64 	%fd56, [%r67+768];
	fma.rn.f64 	%fd57, %fd55, %fd56, %fd54;
	ld.volatile.shared.f64 	%fd58, [%r68+32];
	ld.volatile.shared.f64 	%fd59, [%r67+1024];
	fma.rn.f64 	%fd60, %fd58, %fd59, %fd57;
	ld.volatile.shared.f64 	%fd61, [%r68+40];
	ld.volatile.shared.f64 	%fd62, [%r67+1280];
	fma.rn.f64 	%fd63, %fd61, %fd62, %fd60;
	ld.volatile.shared.f64 	%fd64, [%r68+48];
	ld.volatile.shared.f64 	%fd65, [%r67+1536];
	fma.rn.f64 	%fd66, %fd64, %fd65, %fd63;
	ld.volatile.shared.f64 	%fd67, [%r68+56];
	ld.volatile.shared.f64 	%fd68, [%r67+1792];
	fma.rn.f64 	%fd119, %fd67, %fd68, %fd66;
	add.s32 	%r69, %r69, 16;
	add.s32 	%r68, %r68, 128;
	add.s32 	%r67, %r67, 4096;
	setp.ne.s32 	%p4, %r69, 0;
	mov.u32 	%r71, %r15;
	@%p4 bra 	$L__BB0_5;
$L__BB0_6:
	setp.eq.s32 	%p5, %r13, 0;
	@%p5 bra 	$L__BB0_16;
	add.s32 	%r50, %r13, -1;
	setp.lt.u32 	%p6, %r50, 7;
	@%p6 bra 	$L__BB0_9;
	shl.b32 	%r51, %r71, 3;
	add.s32 	%r52, %r8, %r51;
	ld.volatile.shared.f64 	%fd70, [%r52];
	shl.b32 	%r53, %r71, 8;
	add.s32 	%r54, %r12, %r53;
	ld.volatile.shared.f64 	%fd71, [%r54];
	fma.rn.f64 	%fd72, %fd70, %fd71, %fd119;
	ld.volatile.shared.f64 	%fd73, [%r52+8];
	ld.volatile.shared.f64 	%fd74, [%r54+256];
	fma.rn.f64 	%fd75, %fd73, %fd74, %fd72;
	ld.volatile.shared.f64 	%fd76, [%r52+16];
	ld.volatile.shared.f64 	%fd77, [%r54+512];
	fma.rn.f64 	%fd78, %fd76, %fd77, %fd75;
	ld.volatile.shared.f64 	%fd79, [%r52+24];
	ld.volatile.shared.f64 	%fd80, [%r54+768];
	fma.rn.f64 	%fd81, %fd79, %fd80, %fd78;
	ld.volatile.shared.f64 	%fd82, [%r52+32];
	ld.volatile.shared.f64 	%fd83, [%r54+1024];
	fma.rn.f64 	%fd84, %fd82, %fd83, %fd81;
	ld.volatile.shared.f64 	%fd85, [%r52+40];
	ld.volatile.shared.f64 	%fd86, [%r54+1280];
	fma.rn.f64 	%fd87, %fd85, %fd86, %fd84;
	ld.volatile.shared.f64 	%fd88, [%r52+48];
	ld.volatile.shared.f64 	%fd89, [%r54+1536];
	fma.rn.f64 	%fd90, %fd88, %fd89, %fd87;
	ld.volatile.shared.f64 	%fd91, [%r52+56];
	ld.volatile.shared.f64 	%fd92, [%r54+1792];
	fma.rn.f64 	%fd119, %fd91, %fd92, %fd90;
	add.s32 	%r71, %r71, 8;
$L__BB0_9:
	setp.eq.s32 	%p7, %r14, 0;
	@%p7 bra 	$L__BB0_16;
	add.s32 	%r55, %r14, -1;
	setp.lt.u32 	%p8, %r55, 3;
	@%p8 bra 	$L__BB0_12;
	shl.b32 	%r56, %r71, 3;
	add.s32 	%r57, %r8, %r56;
	ld.volatile.shared.f64 	%fd94, [%r57];
	shl.b32 	%r58, %r71, 8;
	add.s32 	%r59, %r12, %r58;
	ld.volatile.shared.f64 	%fd95, [%r59];
	fma.rn.f64 	%fd96, %fd94, %fd95, %fd119;
	ld.volatile.shared.f64 	%fd97, [%r57+8];
	ld.volatile.shared.f64 	%fd98, [%r59+256];
	fma.rn.f64 	%fd99, %fd97, %fd98, %fd96;
	ld.volatile.shared.f64 	%fd100, [%r57+16];
	ld.volatile.shared.f64 	%fd101, [%r59+512];
	fma.rn.f64 	%fd102, %fd100, %fd101, %fd99;
	ld.volatile.shared.f64 	%fd103, [%r57+24];
	ld.volatile.shared.f64 	%fd104, [%r59+768];
	fma.rn.f64 	%fd119, %fd103, %fd104, %fd102;
	add.s32 	%r71, %r71, 4;
$L__BB0_12:
	setp.eq.s32 	%p9, %r16, 0;
	@%p9 bra 	$L__BB0_16;
	setp.eq.s32 	%p10, %r16, 1;
	shl.b32 	%r60, %r71, 3;
	add.s32 	%r34, %r8, %r60;
	ld.volatile.shared.f64 	%fd105, [%r34];
	shl.b32 	%r61, %r71, 8;
	add.s32 	%r35, %r12, %r61;
	ld.volatile.shared.f64 	%fd106, [%r35];
	fma.rn.f64 	%fd119, %fd105, %fd106, %fd119;
	@%p10 bra 	$L__BB0_16;
	setp.eq.s32 	%p11, %r16, 2;
	ld.volatile.shared.f64 	%fd107, [%r34+8];
	ld.volatile.shared.f64 	%fd108, [%r35+256];
	fma.rn.f64 	%fd119, %fd107, %fd108, %fd119;
	@%p11 bra 	$L__BB0_16;
	ld.volatile.shared.f64 	%fd109, [%r34+16];
	ld.volatile.shared.f64 	%fd110, [%r35+512];
	fma.rn.f64 	%fd119, %fd109, %fd110, %fd119;
$L__BB0_16:
	bar.sync 	0;
	add.s32 	%r66, %r66, %r40;
	add.s32 	%r65, %r65, %r6;
	setp.lt.s32 	%p12, %r66, %r20;
	@%p12 bra 	$L__BB0_2;
$L__BB0_17:
	cvta.to.global.u64 	%rd10, %rd5;
	mad.lo.s32 	%r62, %r39, %r3, %r2;
	add.s32 	%r63, %r62, %r5;
	mad.lo.s32 	%r64, %r6, %r1, %r63;
	mul.wide.s32 	%rd11, %r64, 8;
	add.s64 	%rd12, %rd10, %rd11;
	st.global.f64 	[%rd12], %fd119;
	ret;

}


// ===== COMPILED SASS (sm_100) =====

	.target	sm_100

	.elftype	@"ET_EXEC"


//--------------------- .note.nv.tkinfo           --------------------------
	.section	.note.nv.tkinfo,"",@"SHT_NOTE"
	.sectionflags	@"SHF_NOTE_NV_TKINFO"
	.tkinfo
        /*0018*/ 	.word	0x00000002
        /*0030*/ 	.string	""
        /*0030*/ 	.string	"ptxas"
        /*0030*/ 	.string	"Cuda compilation tools, release 13.0, V13.0.88"
        /*0030*/ 	.string	"Build cuda_13.0.r13.0/compiler.36424714_0"
        /*0030*/ 	.string	"-arch sm_100 -m 64 "



//--------------------- .note.nv.cuinfo           --------------------------
	.section	.note.nv.cuinfo,"",@"SHT_NOTE"
	.sectionflags	@"SHF_NOTE_NV_CUINFO"
        /*0018*/ 	.short	0x0002
        /*001a*/ 	.short	0x0064
        /*001c*/ 	.short	0x0082
	.zero		2


//--------------------- .nv.info                  --------------------------
	.section	.nv.info,"",@"SHT_CUDA_INFO"
	.align	4


	//----- nvinfo : EIATTR_REGCOUNT
	.align		4
        /*0000*/ 	.byte	0x04, 0x2f
        /*0002*/ 	.short	(.L_1 - .L_0)
	.align		4
.L_0:
        /*0004*/ 	.word	index@(_Z7MatMultPdS_S_iiii)
        /*0008*/ 	.word	0x0000001c


	//----- nvinfo : EIATTR_FRAME_SIZE
	.align		4
.L_1:
        /*000c*/ 	.byte	0x04, 0x11
        /*000e*/ 	.short	(.L_3 - .L_2)
	.align		4
.L_2:
        /*0010*/ 	.word	index@(_Z7MatMultPdS_S_iiii)
        /*0014*/ 	.word	0x00000000


	//----- nvinfo : EIATTR_MIN_STACK_SIZE
	.align		4
.L_3:
        /*0018*/ 	.byte	0x04, 0x12
        /*001a*/ 	.short	(.L_5 - .L_4)
	.align		4
.L_4:
        /*001c*/ 	.word	index@(_Z7MatMultPdS_S_iiii)
        /*0020*/ 	.word	0x00000000
.L_5:


//--------------------- .nv.compat                --------------------------
	.section	.nv.compat,"",@"SHT_CUDA_COMPAT_INFO"
	.align	4
        /*0000*/ 	.byte	0x02, 0x09, 0x00, 0x00, 0x02, 0x02, 0x01, 0x00, 0x02, 0x05, 0x05, 0x00, 0x03, 0x07, 0x01, 0x01
        /*0010*/ 	.byte	0x02, 0x03, 0x00, 0x00, 0x02, 0x06, 0x01, 0x00, 0x04, 0x0b, 0x08, 0x00, 0x01, 0x00, 0x00, 0x00
        /*0020*/ 	.byte	0x00, 0x00, 0x00, 0x00


//--------------------- .nv.info._Z7MatMultPdS_S_iiii --------------------------
	.section	.nv.info._Z7MatMultPdS_S_iiii,"",@"SHT_CUDA_INFO"
	.sectionflags	@""
	.align	4


	//----- nvinfo : EIATTR_CUDA_API_VERSION
	.align		4
        /*0000*/ 	.byte	0x04, 0x37
        /*0002*/ 	.short	(.L_7 - .L_6)
.L_6:
        /*0004*/ 	.word	0x00000082


	//----- nvinfo : EIATTR_KPARAM_INFO
	.align		4
.L_7:
        /*0008*/ 	.byte	0x04, 0x17
        /*000a*/ 	.short	(.L_9 - .L_8)
.L_8:
        /*000c*/ 	.word	0x00000000
        /*0010*/ 	.short	0x0006
        /*0012*/ 	.short	0x0024
        /*0014*/ 	.byte	0x00, 0xf0, 0x11, 0x00


	//----- nvinfo : EIATTR_KPARAM_INFO
	.align		4
.L_9:
        /*0018*/ 	.byte	0x04, 0x17
        /*001a*/ 	.short	(.L_11 - .L_10)
.L_10:
        /*001c*/ 	.word	0x00000000
        /*0020*/ 	.short	0x0005
        /*0022*/ 	.short	0x0020
        /*0024*/ 	.byte	0x00, 0xf0, 0x11, 0x00


	//----- nvinfo : EIATTR_KPARAM_INFO
	.align		4
.L_11:
        /*0028*/ 	.byte	0x04, 0x17
        /*002a*/ 	.short	(.L_13 - .L_12)
.L_12:
        /*002c*/ 	.word	0x00000000
        /*0030*/ 	.short	0x0004
        /*0032*/ 	.short	0x001c
        /*0034*/ 	.byte	0x00, 0xf0, 0x11, 0x00


	//----- nvinfo : EIATTR_KPARAM_INFO
	.align		4
.L_13:
        /*0038*/ 	.byte	0x04, 0x17
        /*003a*/ 	.short	(.L_15 - .L_14)
.L_14:
        /*003c*/ 	.word	0x00000000
        /*0040*/ 	.short	0x0003
        /*0042*/ 	.short	0x0018
        /*0044*/ 	.byte	0x00, 0xf0, 0x11, 0x00


	//----- nvinfo : EIATTR_KPARAM_INFO
	.align		4
.L_15:
        /*0048*/ 	.byte	0x04, 0x17
        /*004a*/ 	.short	(.L_17 - .L_16)
.L_16:
        /*004c*/ 	.word	0x00000000
        /*0050*/ 	.short	0x0002
        /*0052*/ 	.short	0x0010
        /*0054*/ 	.byte	0x00, 0xf5, 0x21, 0x00


	//----- nvinfo : EIATTR_KPARAM_INFO
	.align		4
.L_17:
        /*0058*/ 	.byte	0x04, 0x17
        /*005a*/ 	.short	(.L_19 - .L_18)
.L_18:
        /*005c*/ 	.word	0x00000000
        /*0060*/ 	.short	0x0001
        /*0062*/ 	.short	0x0008
        /*0064*/ 	.byte	0x00, 0xf5, 0x21, 0x00


	//----- nvinfo : EIATTR_KPARAM_INFO
	.align		4
.L_19:
        /*0068*/ 	.byte	0x04, 0x17
        /*006a*/ 	.short	(.L_21 - .L_20)
.L_20:
        /*006c*/ 	.word	0x00000000
        /*0070*/ 	.short	0x0000
        /*0072*/ 	.short	0x0000
        /*0074*/ 	.byte	0x00, 0xf5, 0x21, 0x00


	//----- nvinfo : EIATTR_SPARSE_MMA_MASK
	.align		4
.L_21:
        /*0078*/ 	.byte	0x03, 0x50
        /*007a*/ 	.short	0x0000


	//----- nvinfo : EIATTR_MAXREG_COUNT
	.align		4
        /*007c*/ 	.byte	0x03, 0x1b
        /*007e*/ 	.short	0x00ff


	//----- nvinfo : EIATTR_NUM_BARRIERS
	.align		4
        /*0080*/ 	.byte	0x02, 0x4c
        /*0082*/ 	.byte	0x01
	.zero		1


	//----- nvinfo : EIATTR_MERCURY_ISA_VERSION
	.align		4
        /*0084*/ 	.byte	0x03, 0x5f
        /*0086*/ 	.short	0x0101


	//----- nvinfo : EIATTR_VRC_CTA_INIT_COUNT
	.align		4
        /*0088*/ 	.byte	0x02, 0x4a
	.zero		1
	.zero		1


	//----- nvinfo : EIATTR_EXIT_INSTR_OFFSETS
	.align		4
        /*008c*/ 	.byte	0x04, 0x1c
        /*008e*/ 	.short	(.L_23 - .L_22)


	//   ....[0]....
.L_22:
        /*0090*/ 	.word	0x00000c00


	//----- nvinfo : EIATTR_CBANK_PARAM_SIZE
	.align		4
.L_23:
        /*0094*/ 	.byte	0x03, 0x19
        /*0096*/ 	.short	0x0028


	//----- nvinfo : EIATTR_PARAM_CBANK
	.align		4
        /*0098*/ 	.byte	0x04, 0x0a
        /*009a*/ 	.short	(.L_25 - .L_24)
	.align		4
.L_24:
        /*009c*/ 	.word	index@(.nv.constant0._Z7MatMultPdS_S_iiii)
        /*00a0*/ 	.short	0x0380
        /*00a2*/ 	.short	0x0028


	//----- nvinfo : EIATTR_SW_WAR
	.align		4
.L_25:
        /*00a4*/ 	.byte	0x04, 0x36
        /*00a6*/ 	.short	(.L_27 - .L_26)
.L_26:
        /*00a8*/ 	.word	0x00000008
.L_27:


//--------------------- .nv.callgraph             --------------------------
	.section	.nv.callgraph,"",@"SHT_CUDA_CALLGRAPH"
	.align	4
	.sectionentsize	8
	.align		4
        /*0000*/ 	.word	0x00000000
	.align		4
        /*0004*/ 	.word	0xffffffff
	.align		4
        /*0008*/ 	.word	0x00000000
	.align		4
        /*000c*/ 	.word	0xfffffffe
	.align		4
        /*0010*/ 	.word	0x00000000
	.align		4
        /*0014*/ 	.word	0xfffffffd
	.align		4
        /*0018*/ 	.word	0x00000000
	.align		4
        /*001c*/ 	.word	0xfffffffc


//--------------------- .text._Z7MatMultPdS_S_iiii --------------------------
	.section	.text._Z7MatMultPdS_S_iiii,"ax",@progbits
	.align	128
        .global         _Z7MatMultPdS_S_iiii
        .type           _Z7MatMultPdS_S_iiii,@function
        .size           _Z7MatMultPdS_S_iiii,(.L_x_8 - _Z7MatMultPdS_S_iiii)
        .other          _Z7MatMultPdS_S_iiii,@"STO_CUDA_ENTRY STV_DEFAULT"
_Z7MatMultPdS_S_iiii:
.text._Z7MatMultPdS_S_iiii:
[----:B------:R-:W-:Y:S01]  /*0000*/  LDC R1, c[0x0][0x37c] ;  /* 0x0000df00ff017b82 */ /* 0x000fe20000000800 */
[----:B------:R-:W0:Y:S07]  /*0010*/  LDCU.64 UR10, c[0x0][0x398] ;  /* 0x00007300ff0a77ac */ /* 0x000e2e0008000a00 */
[----:B------:R-:W1:Y:S01]  /*0020*/  S2UR UR5, SR_CTAID.X ;  /* 0x00000000000579c3 */ /* 0x000e620000002500 */
[----:B------:R-:W2:Y:S01]  /*0030*/  S2R R0, SR_TID.X ;  /* 0x0000000000007919 */ /* 0x000ea20000002100 */
[----:B------:R-:W-:Y:S01]  /*0040*/  CS2R R18, SRZ ;  /* 0x0000000000127805 */ /* 0x000fe2000001ff00 */
[----:B------:R-:W3:Y:S01]  /*0050*/  LDCU UR9, c[0x0][0x3a4] ;  /* 0x00007480ff0977ac */ /* 0x000ee20008000800 */
[----:B------:R-:W4:Y:S01]  /*0060*/  S2R R3, SR_TID.Y ;  /* 0x0000000000037919 */ /* 0x000f220000002200 */
[----:B------:R-:W1:Y:S03]  /*0070*/  LDCU.64 UR18, c[0x0][0x358] ;  /* 0x00006b00ff1277ac */ /* 0x000e660008000a00 */
[----:B------:R-:W2:Y:S01]  /*0080*/  S2UR UR4, SR_CTAID.Y ;  /* 0x00000000000479c3 */ /* 0x000ea20000002600 */
[----:B0-----:R-:W-:-:S02]  /*0090*/  UISETP.GE.AND UP0, UPT, UR10, 0x1, UPT ;  /* 0x000000010a00788c */ /* 0x001fc4000bf06270 */
[----:B---3--:R-:W-:Y:S02]  /*00a0*/  UIMAD UR12, UR9, UR11, URZ ;  /* 0x0000000b090c72a4 */ /* 0x008fe4000f8e02ff */
[----:B-1----:R-:W-:-:S05]  /*00b0*/  UIMAD UR5, UR5, UR9, URZ ;  /* 0x00000009050572a4 */ /* 0x002fca000f8e02ff */
[----:B------:R-:W-:Y:S07]  /*00c0*/  BRA.U !UP0, `(.L_x_0) ;  /* 0x0000000908ac7547 */ /* 0x000fee000b800000 */
[----:B------:R-:W0:Y:S01]  /*00d0*/  S2UR UR8, SR_CgaCtaId ;  /* 0x00000000000879c3 */ /* 0x000e220000008800 */
[----:B------:R-:W-:Y:S01]  /*00e0*/  UMOV UR6, 0x400 ;  /* 0x0000040000067882 */ /* 0x000fe20000000000 */
[----:B--2---:R-:W-:Y:S01]  /*00f0*/  UIMAD UR4, UR4, UR10, URZ ;  /* 0x0000000a040472a4 */ /* 0x004fe2000f8e02ff */
[C-C-:B----4-:R-:W-:Y:S01]  /*0100*/  IMAD R6, R3.reuse, UR11, R0.reuse ;  /* 0x0000000b03067c24 */ /* 0x150fe2000f8e0200 */
[----:B------:R-:W-:Y:S01]  /*0110*/  UIADD3 UR7, UPT, UPT, UR6, 0x2000, URZ ;  /* 0x0000200006077890 */ /* 0x000fe2000fffe0ff */
[----:B------:R-:W-:Y:S01]  /*0120*/  CS2R R18, SRZ ;  /* 0x0000000000127805 */ /* 0x000fe2000001ff00 */
[----:B------:R-:W-:Y:S01]  /*0130*/  ULOP3.LUT UR15, UR9, 0x7ffffff0, URZ, 0xc0, !UPT ;  /* 0x7ffffff0090f7892 */ /* 0x000fe2000f8ec0ff */
[----:B------:R-:W-:Y:S01]  /*0140*/  IMAD R4, R3, UR10, R0 ;  /* 0x0000000a03047c24 */ /* 0x000fe2000f8e0200 */
[----:B------:R-:W-:Y:S02]  /*0150*/  UIMAD UR4, UR4, UR9, URZ ;  /* 0x00000009040472a4 */ /* 0x000fe4000f8e02ff */
[----:B------:R-:W-:-:S02]  /*0160*/  ULOP3.LUT UR13, UR9, 0xf, URZ, 0xc0, !UPT ;  /* 0x0000000f090d7892 */ /* 0x000fc4000f8ec0ff */
[----:B------:R-:W-:Y:S02]  /*0170*/  ULOP3.LUT UR14, UR9, 0x7, URZ, 0xc0, !UPT ;  /* 0x00000007090e7892 */ /* 0x000fe4000f8ec0ff */
[----:B------:R-:W-:Y:S02]  /*0180*/  ULOP3.LUT UR16, UR9, 0x3, URZ, 0xc0, !UPT ;  /* 0x0000000309107892 */ /* 0x000fe4000f8ec0ff */
[----:B------:R-:W-:Y:S02]  /*0190*/  UIADD3 UR10, UPT, UPT, UR4, UR10, URZ ;  /* 0x0000000a040a7290 */ /* 0x000fe4000fffe0ff */
[----:B0-----:R-:W-:Y:S02]  /*01a0*/  ULEA UR7, UR8, UR7, 0x18 ;  /* 0x0000000708077291 */ /* 0x001fe4000f8ec0ff */
[----:B------:R-:W-:Y:S02]  /*01b0*/  ULEA UR6, UR8, UR6, 0x18 ;  /* 0x0000000608067291 */ /* 0x000fe4000f8ec0ff */
[----:B------:R-:W-:-:S02]  /*01c0*/  UIADD3 UR8, UPT, UPT, -UR15, URZ, URZ ;  /* 0x000000ff0f087290 */ /* 0x000fc4000fffe1ff */
[----:B------:R-:W-:Y:S02]  /*01d0*/  LEA R7, R0, UR7, 0x3 ;  /* 0x0000000700077c11 */ /* 0x000fe4000f8e18ff */
[----:B------:R-:W-:Y:S01]  /*01e0*/  LEA R5, R3, UR6, 0x8 ;  /* 0x0000000603057c11 */ /* 0x000fe2000f8e40ff */
[----:B------:R-:W-:Y:S02]  /*01f0*/  UMOV UR6, UR5 ;  /* 0x0000000500067c82 */ /* 0x000fe40008000000 */
[----:B------:R-:W-:Y:S01]  /*0200*/  VIADD R23, R7, 0x800 ;  /* 0x0000080007177836 */ /* 0x000fe20000000000 */
[----:B------:R-:W-:-:S07]  /*0210*/  IADD3 R22, PT, PT, R5, 0x40, RZ ;  /* 0x0000004005167810 */ /* 0x000fce0007ffe0ff */
.L_x_6:
[----:B0-----:R-:W0:Y:S01]  /*0220*/  LDC.64 R8, c[0x0][0x380] ;  /* 0x0000e000ff087b82 */ /* 0x001e220000000a00 */
[----:B------:R-:W-:Y:S01]  /*0230*/  IADD3 R13, PT, PT, R4, UR4, RZ ;  /* 0x00000004040d7c10 */ /* 0x000fe2000fffe0ff */
[----:B------:R-:W-:Y:S01]  /*0240*/  VIADD R15, R6, UR6 ;  /* 0x00000006060f7c36 */ /* 0x000fe20008000000 */
[----:B------:R-:W1:Y:S05]  /*0250*/  LDCU UR7, c[0x0][0x3a4] ;  /* 0x00007480ff0777ac */ /* 0x000e6a0008000800 */
[----:B------:R-:W2:Y:S01]  /*0260*/  LDC.64 R10, c[0x0][0x388] ;  /* 0x0000e200ff0a7b82 */ /* 0x000ea20000000a00 */
[----:B0-----:R-:W-:-:S06]  /*0270*/  IMAD.WIDE R8, R13, 0x8, R8 ;  /* 0x000000080d087825 */ /* 0x001fcc00078e0208 */
[----:B------:R-:W3:Y:S01]  /*0280*/  LDG.E.64 R8, desc[UR18][R8.64] ;  /* 0x0000001208087981 */ /* 0x000ee2000c1e1b00 */
[----:B--2---:R-:W-:-:S06]  /*0290*/  IMAD.WIDE R10, R15, 0x8, R10 ;  /* 0x000000080f0a7825 */ /* 0x004fcc00078e020a */
[----:B------:R-:W2:Y:S01]  /*02a0*/  LDG.E.64 R10, desc[UR18][R10.64] ;  /* 0x000000120a0a7981 */ /* 0x000ea2000c1e1b00 */
[----:B------:R-:W-:Y:S01]  /*02b0*/  LEA R13, R0, R5, 0x3 ;  /* 0x00000005000d7211 */ /* 0x000fe200078e18ff */
[----:B------:R-:W-:Y:S01]  /*02c0*/  IMAD R15, R3, 0x100, R7 ;  /* 0x00000100030f7824 */ /* 0x000fe200078e0207 */
[----:B-1----:R-:W-:Y:S02]  /*02d0*/  UISETP.GE.AND UP1, UPT, UR7, 0x1, UPT ;  /* 0x000000010700788c */ /* 0x002fe4000bf26270 */
[----:B------:R-:W-:-:S04]  /*02e0*/  UIADD3 UR4, UPT, UPT, UR4, UR7, URZ ;  /* 0x0000000704047290 */ /* 0x000fc8000fffe0ff */
[----:B------:R-:W-:Y:S01]  /*02f0*/  UISETP.GE.AND UP0, UPT, UR4, UR10, UPT ;  /* 0x0000000a0400728c */ /* 0x000fe2000bf06270 */
[----:B---3--:R0:W-:Y:S04]  /*0300*/  STS.64 [R13], R8 ;  /* 0x000000080d007388 */ /* 0x0081e80000000a00 */
[----:B--2---:R0:W-:Y:S01]  /*0310*/  STS.64 [R15], R10 ;  /* 0x0000000a0f007388 */ /* 0x0041e20000000a00 */
[----:B------:R-:W-:Y:S06]  /*0320*/  BAR.SYNC.DEFER_BLOCKING 0x0 ;  /* 0x0000000000007b1d */ /* 0x000fec0000010000 */
[----:B------:R-:W-:Y:S05]  /*0330*/  BRA.U !UP1, `(.L_x_1) ;  /* 0x0000000909047547 */ /* 0x000fea000b800000 */
[----:B------:R-:W-:Y:S01]  /*0340*/  UISETP.GE.U32.AND UP1, UPT, UR7, 0x10, UPT ;  /* 0x000000100700788c */ /* 0x000fe2000bf26070 */
[----:B------:R-:W-:-:S08]  /*0350*/  HFMA2 R2, -RZ, RZ, 0, 0 ;  /* 0x00000000ff027431 */ /* 0x000fd000000001ff */
[----:B------:R-:W-:Y:S05]  /*0360*/  BRA.U !UP1, `(.L_x_2) ;  /* 0x0000000109e47547 */ /* 0x000fea000b800000 */
[----:B------:R-:W-:Y:S01]  /*0370*/  IMAD.MOV.U32 R24, RZ, RZ, R23 ;  /* 0x000000ffff187224 */ /* 0x000fe200078e0017 */
[----:B------:R-:W-:Y:S01]  /*0380*/  MOV R2, R22 ;  /* 0x0000001600027202 */ /* 0x000fe20000000f00 */
[----:B------:R-:W-:-:S06]  /*0390*/  UMOV UR7, UR8 ;  /* 0x0000000800077c82 */ /* 0x000fcc0008000000 */
.L_x_3:
[----:B0-----:R-:W-:Y:S01]  /*03a0*/  LDS.64 R12, [R2+-0x40] ;  /* 0xffffc000020c7984 */ /* 0x001fe20000000a00 */
[----:B------:R-:W-:-:S03]  /*03b0*/  UIADD3 UR7, UPT, UPT, UR7, 0x10, URZ ;  /* 0x0000001007077890 */ /* 0x000fc6000fffe0ff */
[----:B------:R-:W0:Y:S01]  /*03c0*/  LDS.64 R20, [R24+-0x800] ;  /* 0xfff8000018147984 */ /* 0x000e220000000a00 */
[----:B------:R-:W-:-:S03]  /*03d0*/  UISETP.NE.AND UP1, UPT, UR7, URZ, UPT ;  /* 0x000000ff0700728c */ /* 0x000fc6000bf25270 */
[----:B------:R-:W-:Y:S04]  /*03e0*/  LDS.64 R8, [R2+-0x38] ;  /* 0xffffc80002087984 */ /* 0x000fe80000000a00 */
[----:B------:R-:W1:Y:S04]  /*03f0*/  LDS.64 R16, [R24+-0x700] ;  /* 0xfff9000018107984 */ /* 0x000e680000000a00 */
[----:B------:R-:W-:Y:S04]  /*0400*/  LDS.64 R10, [R2+-0x30] ;  /* 0xffffd000020a7984 */ /* 0x000fe80000000a00 */
[----:B------:R-:W2:Y:S01]  /*0410*/  LDS.64 R14, [R24+-0x600] ;  /* 0xfffa0000180e7984 */ /* 0x000ea20000000a00 */
[----:B0-----:R-:W-:-:S03]  /*0420*/  DFMA R20, R12, R20, R18 ;  /* 0x000000140c14722b */ /* 0x001fc60000000012 */
[----:B------:R-:W-:Y:S04]  /*0430*/  LDS.64 R12, [R2+-0x28] ;  /* 0xffffd800020c7984 */ /* 0x000fe80000000a00 */
[----:B------:R-:W0:Y:S01]  /*0440*/  LDS.64 R18, [R24+-0x500] ;  /* 0xfffb000018127984 */ /* 0x000e220000000a00 */
[----:B-1----:R-:W-:-:S03]  /*0450*/  DFMA R16, R8, R16, R20 ;  /* 0x000000100810722b */ /* 0x002fc60000000014 */
[----:B------:R-:W-:Y:S04]  /*0460*/  LDS.64 R8, [R2+-0x20] ;  /* 0xffffe00002087984 */ /* 0x000fe80000000a00 */
[----:B------:R-:W1:Y:S01]  /*0470*/  LDS.64 R20, [R24+-0x400] ;  /* 0xfffc000018147984 */ /* 0x000e620000000a00 */
[----:B--2---:R-:W-:-:S03]  /*0480*/  DFMA R14, R10, R14, R16 ;  /* 0x0000000e0a0e722b */ /* 0x004fc60000000010 */
        /* <DEDUP_REMOVED lines=9> */
[----:B------:R-:W-:Y:S04]  /*0520*/  LDS.64 R10, [R2] ;  /* 0x00000000020a7984 */ /* 0x000fe80000000a00 */
[----:B------:R-:W2:Y:S01]  /*0530*/  LDS.64 R20, [R24] ;  /* 0x0000000018147984 */ /* 0x000ea20000000a00 */
[----:B0-----:R-:W-:-:S03]  /*0540*/  DFMA R12, R14, R12, R16 ;  /* 0x0000000c0e0c722b */ /* 0x001fc60000000010 */
[----:B------:R-:W-:Y:S04]  /*0550*/  LDS.64 R16, [R2+0x8] ;  /* 0x0000080002107984 */ /* 0x000fe80000000a00 */
[----:B------:R-:W0:Y:S01]  /*0560*/  LDS.64 R14, [R24+0x100] ;  /* 0x00010000180e7984 */ /* 0x000e220000000a00 */
[----:B-1----:R-:W-:-:S03]  /*0570*/  DFMA R18, R8, R18, R12 ;  /* 0x000000120812722b */ /* 0x002fc6000000000c */
[----:B------:R-:W-:Y:S04]  /*0580*/  LDS.64 R8, [R2+0x10] ;  /* 0x0000100002087984 */ /* 0x000fe80000000a00 */
[----:B------:R-:W1:Y:S01]  /*0590*/  LDS.64 R12, [R24+0x200] ;  /* 0x00020000180c7984 */ /* 0x000e620000000a00 */
[----:B--2---:R-:W-:-:S03]  /*05a0*/  DFMA R20, R10, R20, R18 ;  /* 0x000000140a14722b */ /* 0x004fc60000000012 */
[----:B------:R-:W-:Y:S04]  /*05b0*/  LDS.64 R10, [R2+0x18] ;  /* 0x00001800020a7984 */ /* 0x000fe80000000a00 */
[----:B------:R-:W2:Y:S01]  /*05c0*/  LDS.64 R18, [R24+0x300] ;  /* 0x0003000018127984 */ /* 0x000ea20000000a00 */
        /* <DEDUP_REMOVED lines=10> */
[----:B------:R0:W-:Y:S04]  /*0670*/  LDS.64 R18, [R2+0x38] ;  /* 0x0000380002127984 */ /* 0x0001e80000000a00 */
[----:B------:R3:W4:Y:S01]  /*0680*/  LDS.64 R16, [R24+0x700] ;  /* 0x0007000018107984 */ /* 0x0007220000000a00 */
[----:B-1----:R-:W-:Y:S01]  /*0690*/  DFMA R8, R14, R8, R20 ;  /* 0x000000080e08722b */ /* 0x002fe20000000014 */
[----:B0-----:R-:W-:Y:S01]  /*06a0*/  VIADD R2, R2, 0x80 ;  /* 0x0000008002027836 */ /* 0x001fe20000000000 */
[----:B---3--:R-:W-:-:S06]  /*06b0*/  IADD3 R24, PT, PT, R24, 0x1000, RZ ;  /* 0x0000100018187810 */ /* 0x008fcc0007ffe0ff */
[----:B--2---:R-:W-:-:S08]  /*06c0*/  DFMA R8, R10, R12, R8 ;  /* 0x0000000c0a08722b */ /* 0x004fd00000000008 */
[----:B----4-:R-:W-:Y:S01]  /*06d0*/  DFMA R18, R18, R16, R8 ;  /* 0x000000101212722b */ /* 0x010fe20000000008 */
[----:B------:R-:W-:Y:S10]  /*06e0*/  BRA.U UP1, `(.L_x_3) ;  /* 0xfffffffd012c7547 */ /* 0x000ff4000b83ffff */
[----:B------:R-:W-:-:S07]  /*06f0*/  IMAD.U32 R2, RZ, RZ, UR15 ;  /* 0x0000000fff027e24 */ /* 0x000fce000f8e00ff */
.L_x_2:
[----:B------:R-:W-:-:S09]  /*0700*/  UISETP.NE.AND UP1, UPT, UR13, URZ, UPT ;  /* 0x000000ff0d00728c */ /* 0x000fd2000bf25270 */
[----:B------:R-:W-:Y:S05]  /*0710*/  BRA.U !UP1, `(.L_x_1) ;  /* 0x00000005090c7547 */ /* 0x000fea000b800000 */
[----:B------:R-:W-:Y:S02]  /*0720*/  UIADD3 UR7, UPT, UPT, UR13, -0x1, URZ ;  /* 0xffffffff0d077890 */ /* 0x000fe4000fffe0ff */
[----:B------:R-:W-:Y:S02]  /*0730*/  UISETP.NE.AND UP2, UPT, UR14, URZ, UPT ;  /* 0x000000ff0e00728c */ /* 0x000fe4000bf45270 */
[----:B------:R-:W-:-:S09]  /*0740*/  UISETP.GE.U32.AND UP1, UPT, UR7, 0x7, UPT ;  /* 0x000000070700788c */ /* 0x000fd2000bf26070 */
[----:B------:R-:W-:Y:S05]  /*0750*/  BRA.U !UP1, `(.L_x_4) ;  /* 0x00000001096c7547 */ /* 0x000fea000b800000 */
[C---:B------:R-:W-:Y:S01]  /*0760*/  LEA R25, R2.reuse, R5, 0x3 ;  /* 0x0000000502197211 */ /* 0x040fe200078e18ff */
[C---:B------:R-:W-:Y:S01]  /*0770*/  IMAD R24, R2.reuse, 0x100, R7 ;  /* 0x0000010002187824 */ /* 0x040fe200078e0207 */
[----:B------:R-:W-:-:S03]  /*0780*/  IADD3 R2, PT, PT, R2, 0x8, RZ ;  /* 0x0000000802027810 */ /* 0x000fc60007ffe0ff */
[----:B------:R-:W-:Y:S04]  /*0790*/  LDS.64 R16, [R25] ;  /* 0x0000000019107984 */ /* 0x000fe80000000a00 */
[----:B0-----:R-:W0:Y:S04]  /*07a0*/  LDS.64 R10, [R24] ;  /* 0x00000000180a7984 */ /* 0x001e280000000a00 */
[----:B------:R-:W-:Y:S04]  /*07b0*/  LDS.64 R8, [R25+0x8] ;  /* 0x0000080019087984 */ /* 0x000fe80000000a00 */
[----:B------:R-:W1:Y:S04]  /*07c0*/  LDS.64 R14, [R24+0x100] ;  /* 0x00010000180e7984 */ /* 0x000e680000000a00 */
        /* <DEDUP_REMOVED lines=17> */
[----:B--2---:R-:W-:-:S08]  /*08e0*/  DFMA R8, R12, R14, R8 ;  /* 0x0000000e0c08722b */ /* 0x004fd00000000008 */
[----:B0-----:R-:W-:-:S08]  /*08f0*/  DFMA R18, R18, R20, R8 ;  /* 0x000000141212722b */ /* 0x001fd00000000008 */
[----:B-1----:R-:W-:-:S11]  /*0900*/  DFMA R18, R10, R16, R18 ;  /* 0x000000100a12722b */ /* 0x002fd60000000012 */
.L_x_4:
[----:B------:R-:W-:Y:S05]  /*0910*/  BRA.U !UP2, `(.L_x_1) ;  /* 0x000000010a8c7547 */ /* 0x000fea000b800000 */
[----:B------:R-:W-:Y:S02]  /*0920*/  UIADD3 UR7, UPT, UPT, UR14, -0x1, URZ ;  /* 0xffffffff0e077890 */ /* 0x000fe4000fffe0ff */
[----:B------:R-:W-:Y:S02]  /*0930*/  UISETP.NE.AND UP2, UPT, UR16, URZ, UPT ;  /* 0x000000ff1000728c */ /* 0x000fe4000bf45270 */
[----:B------:R-:W-:-:S09]  /*0940*/  UISETP.GE.U32.AND UP1, UPT, UR7, 0x3, UPT ;  /* 0x000000030700788c */ /* 0x000fd2000bf26070 */
[----:B------:R-:W-:Y:S05]  /*0950*/  BRA.U !UP1, `(.L_x_5) ;  /* 0x00000001093c7547 */ /* 0x000fea000b800000 */
[C---:B------:R-:W-:Y:S01]  /*0960*/  IMAD R24, R2.reuse, 0x8, R5 ;  /* 0x0000000802187824 */ /* 0x040fe200078e0205 */
[C---:B------:R-:W-:Y:S02]  /*0970*/  LEA R25, R2.reuse, R7, 0x8 ;  /* 0x0000000702197211 */ /* 0x040fe400078e40ff */
[----:B------:R-:W-:Y:S02]  /*0980*/  IADD3 R2, PT, PT, R2, 0x4, RZ ;  /* 0x0000000402027810 */ /* 0x000fe40007ffe0ff */
[----:B------:R-:W-:Y:S04]  /*0990*/  LDS.64 R16, [R24] ;  /* 0x0000000018107984 */ /* 0x000fe80000000a00 */
[----:B------:R-:W1:Y:S04]  /*09a0*/  LDS.64 R20, [R25] ;  /* 0x0000000019147984 */ /* 0x000e680000000a00 */
[----:B0-----:R-:W-:Y:S04]  /*09b0*/  LDS.64 R12, [R24+0x8] ;  /* 0x00000800180c7984 */ /* 0x001fe80000000a00 */
[----:B------:R-:W0:Y:S04]  /*09c0*/  LDS.64 R14, [R25+0x100] ;  /* 0x00010000190e7984 */ /* 0x000e280000000a00 */
[----:B------:R-:W-:Y:S04]  /*09d0*/  LDS.64 R8, [R24+0x10] ;  /* 0x0000100018087984 */ /* 0x000fe80000000a00 */
[----:B------:R-:W2:Y:S01]  /*09e0*/  LDS.64 R10, [R25+0x200] ;  /* 0x00020000190a7984 */ /* 0x000ea20000000a00 */
[----:B-1----:R-:W-:-:S03]  /*09f0*/  DFMA R20, R16, R20, R18 ;  /* 0x000000141014722b */ /* 0x002fc60000000012 */
[----:B------:R-:W-:Y:S04]  /*0a00*/  LDS.64 R16, [R24+0x18] ;  /* 0x0000180018107984 */ /* 0x000fe80000000a00 */
[----:B------:R-:W1:Y:S01]  /*0a10*/  LDS.64 R18, [R25+0x300] ;  /* 0x0003000019127984 */ /* 0x000e620000000a00 */
[----:B0-----:R-:W-:-:S08]  /*0a20*/  DFMA R12, R12, R14, R20 ;  /* 0x0000000e0c0c722b */ /* 0x001fd00000000014 */
[----:B--2---:R-:W-:-:S08]  /*0a30*/  DFMA R8, R8, R10, R12 ;  /* 0x0000000a0808722b */ /* 0x004fd0000000000c */
[----:B-1----:R-:W-:-:S11]  /*0a40*/  DFMA R18, R16, R18, R8 ;  /* 0x000000121012722b */ /* 0x002fd60000000008 */
.L_x_5:
[----:B------:R-:W-:Y:S05]  /*0a50*/  BRA.U !UP2, `(.L_x_1) ;  /* 0x000000010a3c7547 */ /* 0x000fea000b800000 */
[C---:B------:R-:W-:Y:S01]  /*0a60*/  IMAD R16, R2.reuse, 0x8, R5 ;  /* 0x0000000802107824 */ /* 0x040fe200078e0205 */
[----:B------:R-:W-:Y:S01]  /*0a70*/  LEA R2, R2, R7, 0x8 ;  /* 0x0000000702027211 */ /* 0x000fe200078e40ff */
[----:B------:R-:W-:-:S03]  /*0a80*/  UISETP.NE.AND UP1, UPT, UR16, 0x1, UPT ;  /* 0x000000011000788c */ /* 0x000fc6000bf25270 */
[----:B0-----:R-:W-:Y:S04]  /*0a90*/  LDS.64 R8, [R16] ;  /* 0x0000000010087984 */ /* 0x001fe80000000a00 */
[----:B------:R-:W0:Y:S02]  /*0aa0*/  LDS.64 R10, [R2] ;  /* 0x00000000020a7984 */ /* 0x000e240000000a00 */
[----:B0-----:R-:W-:Y:S01]  /*0ab0*/  DFMA R18, R8, R10, R18 ;  /* 0x0000000a0812722b */ /* 0x001fe20000000012 */
[----:B------:R-:W-:Y:S10]  /*0ac0*/  BRA.U !UP1, `(.L_x_1) ;  /* 0x0000000109207547 */ /* 0x000ff4000b800000 */
[----:B------:R-:W-:Y:S01]  /*0ad0*/  UISETP.NE.AND UP1, UPT, UR16, 0x2, UPT ;  /* 0x000000021000788c */ /* 0x000fe2000bf25270 */
[----:B------:R-:W-:Y:S04]  /*0ae0*/  LDS.64 R8, [R16+0x8] ;  /* 0x0000080010087984 */ /* 0x000fe80000000a00 */
[----:B------:R-:W0:Y:S01]  /*0af0*/  LDS.64 R10, [R2+0x100] ;  /* 0x00010000020a7984 */ /* 0x000e220000000a00 */
[----:B------:R-:W-:-:S13]  /*0b00*/  PLOP3.LUT P0, PT, PT, PT, UP1, 0x80, 0x8 ;  /* 0x000000000008781c */ /* 0x000fda0003f0f018 */
[----:B------:R-:W-:Y:S04]  /*0b10*/  @P0 LDS.64 R12, [R16+0x10] ;  /* 0x00001000100c0984 */ /* 0x000fe80000000a00 */
[----:B------:R-:W1:Y:S01]  /*0b20*/  @P0 LDS.64 R14, [R2+0x200] ;  /* 0x00020000020e0984 */ /* 0x000e620000000a00 */
[----:B0-----:R-:W-:-:S08]  /*0b30*/  DFMA R18, R8, R10, R18 ;  /* 0x0000000a0812722b */ /* 0x001fd00000000012 */
[----:B-1----:R-:W-:-:S11]  /*0b40*/  @P0 DFMA R18, R12, R14, R18 ;  /* 0x0000000e0c12022b */ /* 0x002fd60000000012 */
.L_x_1:
[----:B------:R-:W-:Y:S01]  /*0b50*/  BAR.SYNC.DEFER_BLOCKING 0x0 ;  /* 0x0000000000007b1d */ /* 0x000fe20000010000 */
[----:B------:R-:W-:-:S05]  /*0b60*/  UIADD3 UR6, UPT, UPT, UR12, UR6, URZ ;  /* 0x000000060c067290 */ /* 0x000fca000fffe0ff */
[----:B------:R-:W-:Y:S07]  /*0b70*/  BRA.U !UP0, `(.L_x_6) ;  /* 0xfffffff508a87547 */ /* 0x000fee000b83ffff */
.L_x_0:
[----:B------:R-:W1:Y:S01]  /*0b80*/  S2R R7, SR_CTAID.Y ;  /* 0x0000000000077919 */ /* 0x000e620000002600 */
[----:B--2---:R-:W4:Y:S01]  /*0b90*/  LDCU UR4, c[0x0][0x39c] ;  /* 0x00007380ff0477ac */ /* 0x004f220008000800 */
[----:B------:R-:W2:Y:S01]  /*0ba0*/  LDC.64 R4, c[0x0][0x390] ;  /* 0x0000e400ff047b82 */ /* 0x000ea20000000a00 */
[----:B----4-:R-:W-:-:S05]  /*0bb0*/  IMAD R0, R3, UR4, R0 ;  /* 0x0000000403007c24 */ /* 0x010fca000f8e0200 */
[----:B------:R-:W-:-:S05]  /*0bc0*/  IADD3 R0, PT, PT, R0, UR5, RZ ;  /* 0x0000000500007c10 */ /* 0x000fca000fffe0ff */
[----:B-1----:R-:W-:-:S04]  /*0bd0*/  IMAD R3, R7, UR12, R0 ;  /* 0x0000000c07037c24 */ /* 0x002fc8000f8e0200 */
[----:B--2---:R-:W-:-:S05]  /*0be0*/  IMAD.WIDE R2, R3, 0x8, R4 ;  /* 0x0000000803027825 */ /* 0x004fca00078e0204 */
[----:B------:R-:W-:Y:S01]  /*0bf0*/  STG.E.64 desc[UR18][R2.64], R18 ;  /* 0x0000001202007986 */ /* 0x000fe2000c101b12 */
[----:B------:R-:W-:Y:S05]  /*0c00*/  EXIT ;  /* 0x000000000000794d */ /* 0x000fea0003800000 */
.L_x_7:
[----:B------:R-:W-:-:S00]  /*0c10*/  BRA `(.L_x_7) ;  /* 0xfffffffc00fc7947 */ /* 0x000fc0000383ffff */
[----:B------:R-:W-:-:S00]  /*0c20*/  NOP ;  /* 0x0000000000007918 */ /* 0x000fc00000000000 */
        /* <DEDUP_REMOVED lines=13> */
.L_x_8:


//--------------------- .nv.shared._Z7MatMultPdS_S_iiii --------------------------
	.section	.nv.shared._Z7MatMultPdS_S_iiii,"aw",@nobits
	.sectionflags	@""
	.align	8
.nv.shared._Z7MatMultPdS_S_iiii:
	.zero		17408


//--------------------- .nv.shared.reserved.0     --------------------------
	.section	.nv.shared.reserved.0,"aw",@nobits
	.weak		__nv_reservedSMEM_offset_0_alias
	.size		__nv_reservedSMEM_offset_0_alias, 0, 64
	.other		__nv_reservedSMEM_offset_0_alias,@"STO_CUDA_RESERVED_SHARED STV_DEFAULT"
__nv_reservedSMEM_offset_0_alias:
	.zero		0
	.zero		64


//--------------------- .nv.constant0._Z7MatMultPdS_S_iiii --------------------------
	.section	.nv.constant0._Z7MatMultPdS_S_iiii,"a",@progbits
	.sectionflags	@""
	.align	4
.nv.constant0._Z7MatMultPdS_S_iiii:
	.zero		936


//--------------------- SYMBOLS --------------------------

	.type		.nv.reservedSmem.offset0,@object
	.size		.nv.reservedSmem.offset0,0x4
	.type		.nv.reservedSmem.cap,@object
	.size		.nv.reservedSmem.cap,0x4
